//
// Generated by NVIDIA NVVM Compiler
//
// Compiler Build ID: CL-36424714
// Cuda compilation tools, release 13.0, V13.0.88
// Based on NVVM 20.0.0
//

.version 9.0
.target sm_100
.address_size 64

	// .globl	_Z12dkernel_AddsPiS_S_S_
// _ZZ12dkernel_AddsPiS_S_S_E3sum has been demoted
// _ZZ12dkernel_MinsPiS_S_S_E3min has been demoted
// _ZZ12dkernel_MaxsPiS_S_S_E3max has been demoted

.visible .entry _Z12dkernel_AddsPiS_S_S_(
	.param .u64 .ptr .align 1 _Z12dkernel_AddsPiS_S_S__param_0,
	.param .u64 .ptr .align 1 _Z12dkernel_AddsPiS_S_S__param_1,
	.param .u64 .ptr .align 1 _Z12dkernel_AddsPiS_S_S__param_2,
	.param .u64 .ptr .align 1 _Z12dkernel_AddsPiS_S_S__param_3
)
{
	.reg .pred 	%p<4>;
	.reg .b32 	%r<15>;
	.reg .b64 	%rd<17>;
	// demoted variable
	.shared .align 4 .u32 _ZZ12dkernel_AddsPiS_S_S_E3sum;
	ld.param.u64 	%rd1, [_Z12dkernel_AddsPiS_S_S__param_0];
	ld.param.u64 	%rd2, [_Z12dkernel_AddsPiS_S_S__param_1];
	ld.param.u64 	%rd3, [_Z12dkernel_AddsPiS_S_S__param_2];
	ld.param.u64 	%rd4, [_Z12dkernel_AddsPiS_S_S__param_3];
	mov.u32 	%r1, %ctaid.x;
	mov.u32 	%r2, %tid.x;
	setp.ne.s32 	%p1, %r2, 0;
	@%p1 bra 	$L__BB0_2;
	mov.b32 	%r4, 0;
	st.shared.u32 	[_ZZ12dkernel_AddsPiS_S_S_E3sum], %r4;
$L__BB0_2:
	bar.sync 	0;
	cvta.to.global.u64 	%rd5, %rd1;
	mul.wide.u32 	%rd6, %r1, 4;
	add.s64 	%rd7, %rd5, %rd6;
	ld.global.u32 	%r5, [%rd7];
	mov.u32 	%r6, %ctaid.y;
	mov.u32 	%r7, %nctaid.y;
	mad.lo.s32 	%r8, %r7, %r6, %r2;
	add.s32 	%r3, %r8, %r5;
	ld.global.u32 	%r9, [%rd7+4];
	setp.ge.s32 	%p2, %r3, %r9;
	@%p2 bra 	$L__BB0_4;
	cvta.to.global.u64 	%rd8, %rd2;
	mul.wide.s32 	%rd9, %r3, 4;
	add.s64 	%rd10, %rd8, %rd9;
	ld.global.u32 	%r10, [%rd10];
	cvta.to.global.u64 	%rd11, %rd4;
	mul.wide.s32 	%rd12, %r10, 4;
	add.s64 	%rd13, %rd11, %rd12;
	ld.global.u32 	%r11, [%rd13];
	atom.shared.add.u32 	%r12, [_ZZ12dkernel_AddsPiS_S_S_E3sum], %r11;
$L__BB0_4:
	setp.ne.s32 	%p3, %r2, 0;
	bar.sync 	0;
	@%p3 bra 	$L__BB0_6;
	cvta.to.global.u64 	%rd14, %rd3;
	add.s64 	%rd16, %rd14, %rd6;
	ld.shared.u32 	%r13, [_ZZ12dkernel_AddsPiS_S_S_E3sum];
	atom.global.add.u32 	%r14, [%rd16], %r13;
$L__BB0_6:
	ret;

}
	// .globl	_Z12dkernel_MinsPiS_S_S_
.visible .entry _Z12dkernel_MinsPiS_S_S_(
	.param .u64 .ptr .align 1 _Z12dkernel_MinsPiS_S_S__param_0,
	.param .u64 .ptr .align 1 _Z12dkernel_MinsPiS_S_S__param_1,
	.param .u64 .ptr .align 1 _Z12dkernel_MinsPiS_S_S__param_2,
	.param .u64 .ptr .align 1 _Z12dkernel_MinsPiS_S_S__param_3
)
{
	.reg .pred 	%p<4>;
	.reg .b32 	%r<15>;
	.reg .b64 	%rd<17>;
	// demoted variable
	.shared .align 4 .u32 _ZZ12dkernel_MinsPiS_S_S_E3min;
	ld.param.u64 	%rd2, [_Z12dkernel_MinsPiS_S_S__param_0];
	ld.param.u64 	%rd3, [_Z12dkernel_MinsPiS_S_S__param_1];
	ld.param.u64 	%rd5, [_Z12dkernel_MinsPiS_S_S__param_2];
	ld.param.u64 	%rd4, [_Z12dkernel_MinsPiS_S_S__param_3];
	cvta.to.global.u64 	%rd6, %rd5;
	mov.u32 	%r1, %ctaid.x;
	mov.u32 	%r2, %tid.x;
	setp.ne.s32 	%p1, %r2, 0;
	mul.wide.u32 	%rd7, %r1, 4;
	add.s64 	%rd1, %rd6, %rd7;
	@%p1 bra 	$L__BB1_2;
	ld.global.u32 	%r4, [%rd1];
	st.shared.u32 	[_ZZ12dkernel_MinsPiS_S_S_E3min], %r4;
$L__BB1_2:
	bar.sync 	0;
	cvta.to.global.u64 	%rd8, %rd2;
	add.s64 	%rd10, %rd8, %rd7;
	ld.global.u32 	%r5, [%rd10];
	mov.u32 	%r6, %ctaid.y;
	mov.u32 	%r7, %nctaid.y;
	mad.lo.s32 	%r8, %r7, %r6, %r2;
	add.s32 	%r3, %r8, %r5;
	ld.global.u32 	%r9, [%rd10+4];
	setp.ge.s32 	%p2, %r3, %r9;
	@%p2 bra 	$L__BB1_4;
	cvta.to.global.u64 	%rd11, %rd3;
	mul.wide.s32 	%rd12, %r3, 4;
	add.s64 	%rd13, %rd11, %rd12;
	ld.global.u32 	%r10, [%rd13];
	cvta.to.global.u64 	%rd14, %rd4;
	mul.wide.s32 	%rd15, %r10, 4;
	add.s64 	%rd16, %rd14, %rd15;
	ld.global.u32 	%r11, [%rd16];
	atom.global.min.s32 	%r12, [%rd1], %r11;
$L__BB1_4:
	setp.ne.s32 	%p3, %r2, 0;
	bar.sync 	0;
	@%p3 bra 	$L__BB1_6;
	ld.shared.u32 	%r13, [_ZZ12dkernel_MinsPiS_S_S_E3min];
	atom.global.min.s32 	%r14, [%rd1], %r13;
$L__BB1_6:
	ret;

}
	// .globl	_Z12dkernel_MaxsPiS_S_S_
.visible .entry _Z12dkernel_MaxsPiS_S_S_(
	.param .u64 .ptr .align 1 _Z12dkernel_MaxsPiS_S_S__param_0,
	.param .u64 .ptr .align 1 _Z12dkernel_MaxsPiS_S_S__param_1,
	.param .u64 .ptr .align 1 _Z12dkernel_MaxsPiS_S_S__param_2,
	.param .u64 .ptr .align 1 _Z12dkernel_MaxsPiS_S_S__param_3
)
{
	.reg .pred 	%p<4>;
	.reg .b32 	%r<15>;
	.reg .b64 	%rd<17>;
	// demoted variable
	.shared .align 4 .u32 _ZZ12dkernel_MaxsPiS_S_S_E3max;
	ld.param.u64 	%rd2, [_Z12dkernel_MaxsPiS_S_S__param_0];
	ld.param.u64 	%rd3, [_Z12dkernel_MaxsPiS_S_S__param_1];
	ld.param.u64 	%rd5, [_Z12dkernel_MaxsPiS_S_S__param_2];
	ld.param.u64 	%rd4, [_Z12dkernel_MaxsPiS_S_S__param_3];
	cvta.to.global.u64 	%rd6, %rd5;
	mov.u32 	%r1, %ctaid.x;
	mov.u32 	%r2, %tid.x;
	setp.ne.s32 	%p1, %r2, 0;
	mul.wide.u32 	%rd7, %r1, 4;
	add.s64 	%rd1, %rd6, %rd7;
	@%p1 bra 	$L__BB2_2;
	ld.global.u32 	%r4, [%rd1];
	st.shared.u32 	[_ZZ12dkernel_MaxsPiS_S_S_E3max], %r4;
$L__BB2_2:
	bar.sync 	0;
	cvta.to.global.u64 	%rd8, %rd2;
	add.s64 	%rd10, %rd8, %rd7;
	ld.global.u32 	%r5, [%rd10];
	mov.u32 	%r6, %ctaid.y;
	mov.u32 	%r7, %nctaid.y;
	mad.lo.s32 	%r8, %r7, %r6, %r2;
	add.s32 	%r3, %r8, %r5;
	ld.global.u32 	%r9, [%rd10+4];
	setp.ge.s32 	%p2, %r3, %r9;
	@%p2 bra 	$L__BB2_4;
	cvta.to.global.u64 	%rd11, %rd3;
	mul.wide.s32 	%rd12, %r3, 4;
	add.s64 	%rd13, %rd11, %rd12;
	ld.global.u32 	%r10, [%rd13];
	cvta.to.global.u64 	%rd14, %rd4;
	mul.wide.s32 	%rd15, %r10, 4;
	add.s64 	%rd16, %rd14, %rd15;
	ld.global.u32 	%r11, [%rd16];
	atom.global.max.s32 	%r12, [%rd1], %r11;
$L__BB2_4:
	setp.ne.s32 	%p3, %r2, 0;
	bar.sync 	0;
	@%p3 bra 	$L__BB2_6;
	ld.shared.u32 	%r13, [_ZZ12dkernel_MaxsPiS_S_S_E3max];
	atom.global.max.s32 	%r14, [%rd1], %r13;
$L__BB2_6:
	ret;

}


// ===== COMPILED SASS (sm_100) =====

	.target	sm_100

	.elftype	@"ET_EXEC"


//--------------------- .note.nv.tkinfo           --------------------------
	.section	.note.nv.tkinfo,"",@"SHT_NOTE"
	.sectionflags	@"SHF_NOTE_NV_TKINFO"
	.tkinfo
        /*0018*/ 	.word	0x00000002
        /*0030*/ 	.string	""
        /*0030*/ 	.string	"ptxas"
        /*0030*/ 	.string	"Cuda compilation tools, release 13.0, V13.0.88"
        /*0030*/ 	.string	"Build cuda_13.0.r13.0/compiler.36424714_0"
        /*0030*/ 	.string	"-arch sm_100 -m 64 "



//--------------------- .note.nv.cuinfo           --------------------------
	.section	.note.nv.cuinfo,"",@"SHT_NOTE"
	.sectionflags	@"SHF_NOTE_NV_CUINFO"
        /*0018*/ 	.short	0x0002
        /*001a*/ 	.short	0x0064
        /*001c*/ 	.short	0x0082
	.zero		2


//--------------------- .nv.info                  --------------------------
	.section	.nv.info,"",@"SHT_CUDA_INFO"
	.align	4


	//----- nvinfo : EIATTR_REGCOUNT
	.align		4
        /*0000*/ 	.byte	0x04, 0x2f
        /*0002*/ 	.short	(.L_1 - .L_0)
	.align		4
.L_0:
        /*0004*/ 	.word	index@(_Z12dkernel_AddsPiS_S_S_)
        /*0008*/ 	.word	0x0000000b


	//----- nvinfo : EIATTR_FRAME_SIZE
	.align		4
.L_1:
        /*000c*/ 	.byte	0x04, 0x11
        /*000e*/ 	.short	(.L_3 - .L_2)
	.align		4
.L_2:
        /*0010*/ 	.word	index@(_Z12dkernel_AddsPiS_S_S_)
        /*0014*/ 	.word	0x00000000


	//----- nvinfo : EIATTR_REGCOUNT
	.align		4
.L_3:
        /*0018*/ 	.byte	0x04, 0x2f
        /*001a*/ 	.short	(.L_5 - .L_4)
	.align		4
.L_4:
        /*001c*/ 	.word	index@(_Z12dkernel_MinsPiS_S_S_)
        /*0020*/ 	.word	0x0000000d


	//----- nvinfo : EIATTR_FRAME_SIZE
	.align		4
.L_5:
        /*0024*/ 	.byte	0x04, 0x11
        /*0026*/ 	.short	(.L_7 - .L_6)
	.align		4
.L_6:
        /*0028*/ 	.word	index@(_Z12dkernel_MinsPiS_S_S_)
        /*002c*/ 	.word	0x00000000


	//----- nvinfo : EIATTR_REGCOUNT
	.align		4
.L_7:
        /*0030*/ 	.byte	0x04, 0x2f
        /*0032*/ 	.short	(.L_9 - .L_8)
	.align		4
.L_8:
        /*0034*/ 	.word	index@(_Z12dkernel_MaxsPiS_S_S_)
        /*0038*/ 	.word	0x0000000d


	//----- nvinfo : EIATTR_FRAME_SIZE
	.align		4
.L_9:
        /*003c*/ 	.byte	0x04, 0x11
        /*003e*/ 	.short	(.L_11 - .L_10)
	.align		4
.L_10:
        /*0040*/ 	.word	index@(_Z12dkernel_MaxsPiS_S_S_)
        /*0044*/ 	.word	0x00000000


	//----- nvinfo : EIATTR_MIN_STACK_SIZE
	.align		4
.L_11:
        /*0048*/ 	.byte	0x04, 0x12
        /*004a*/ 	.short	(.L_13 - .L_12)
	.align		4
.L_12:
        /*004c*/ 	.word	index@(_Z12dkernel_MaxsPiS_S_S_)
        /*0050*/ 	.word	0x00000000


	//----- nvinfo : EIATTR_MIN_STACK_SIZE
	.align		4
.L_13:
        /*0054*/ 	.byte	0x04, 0x12
        /*0056*/ 	.short	(.L_15 - .L_14)
	.align		4
.L_14:
        /*0058*/ 	.word	index@(_Z12dkernel_MinsPiS_S_S_)
        /*005c*/ 	.word	0x00000000


	//----- nvinfo : EIATTR_MIN_STACK_SIZE
	.align		4
.L_15:
        /*0060*/ 	.byte	0x04, 0x12
        /*0062*/ 	.short	(.L_17 - .L_16)
	.align		4
.L_16:
        /*0064*/ 	.word	index@(_Z12dkernel_AddsPiS_S_S_)
        /*0068*/ 	.word	0x00000000
.L_17:


//--------------------- .nv.compat                --------------------------
	.section	.nv.compat,"",@"SHT_CUDA_COMPAT_INFO"
	.align	4
        /*0000*/ 	.byte	0x02, 0x09, 0x00, 0x00, 0x02, 0x02, 0x01, 0x00, 0x02, 0x05, 0x05, 0x00, 0x03, 0x07, 0x01, 0x01
        /*0010*/ 	.byte	0x02, 0x03, 0x00, 0x00, 0x02, 0x06, 0x01, 0x00, 0x04, 0x0b, 0x08, 0x00, 0x09, 0x00, 0x00, 0x00
        /*0020*/ 	.byte	0x00, 0x00, 0x00, 0x00


//--------------------- .nv.info._Z12dkernel_MaxsPiS_S_S_ --------------------------
	.section	.nv.info._Z12dkernel_MaxsPiS_S_S_,"",@"SHT_CUDA_INFO"
	.sectionflags	@""
	.align	4


	//----- nvinfo : EIATTR_CUDA_API_VERSION
	.align		4
        /*0000*/ 	.byte	0x04, 0x37
        /*0002*/ 	.short	(.L_19 - .L_18)
.L_18:
        /*0004*/ 	.word	0x00000082


	//----- nvinfo : EIATTR_KPARAM_INFO
	.align		4
.L_19:
        /*0008*/ 	.byte	0x04, 0x17
        /*000a*/ 	.short	(.L_21 - .L_20)
.L_20:
        /*000c*/ 	.word	0x00000000
        /*0010*/ 	.short	0x0003
        /*0012*/ 	.short	0x0018
        /*0014*/ 	.byte	0x00, 0xf5, 0x21, 0x00


	//----- nvinfo : EIATTR_KPARAM_INFO
	.align		4
.L_21:
        /*0018*/ 	.byte	0x04, 0x17
        /*001a*/ 	.short	(.L_23 - .L_22)
.L_22:
        /*001c*/ 	.word	0x00000000
        /*0020*/ 	.short	0x0002
        /*0022*/ 	.short	0x0010
        /*0024*/ 	.byte	0x00, 0xf5, 0x21, 0x00


	//----- nvinfo : EIATTR_KPARAM_INFO
	.align		4
.L_23:
        /*0028*/ 	.byte	0x04, 0x17
        /*002a*/ 	.short	(.L_25 - .L_24)
.L_24:
        /*002c*/ 	.word	0x00000000
        /*0030*/ 	.short	0x0001
        /*0032*/ 	.short	0x0008
        /*0034*/ 	.byte	0x00, 0xf5, 0x21, 0x00


	//----- nvinfo : EIATTR_KPARAM_INFO
	.align		4
.L_25:
        /*0038*/ 	.byte	0x04, 0x17
        /*003a*/ 	.short	(.L_27 - .L_26)
.L_26:
        /*003c*/ 	.word	0x00000000
        /*0040*/ 	.short	0x0000
        /*0042*/ 	.short	0x0000
        /*0044*/ 	.byte	0x00, 0xf5, 0x21, 0x00


	//----- nvinfo : EIATTR_SPARSE_MMA_MASK
	.align		4
.L_27:
        /*0048*/ 	.byte	0x03, 0x50
        /*004a*/ 	.short	0x0000


	//----- nvinfo : EIATTR_MAXREG_COUNT
	.align		4
        /*004c*/ 	.byte	0x03, 0x1b
        /*004e*/ 	.short	0x00ff


	//----- nvinfo : EIATTR_NUM_BARRIERS
	.align		4
        /*0050*/ 	.byte	0x02, 0x4c
        /*0052*/ 	.byte	0x01
	.zero		1


	//----- nvinfo : EIATTR_MERCURY_ISA_VERSION
	.align		4
        /*0054*/ 	.byte	0x03, 0x5f
        /*0056*/ 	.short	0x0101


	//----- nvinfo : EIATTR_INT_WARP_WIDE_INSTR_OFFSETS
	.align		4
        /*0058*/ 	.byte	0x04, 0x31
        /*005a*/ 	.short	(.L_29 - .L_28)


	//   ....[0]....
.L_28:
        /*005c*/ 	.word	0x000001f0


	//   ....[1]....
        /*0060*/ 	.word	0x00000220


	//----- nvinfo : EIATTR_VRC_CTA_INIT_COUNT
	.align		4
.L_29:
        /*0064*/ 	.byte	0x02, 0x4a
	.zero		1
	.zero		1


	//----- nvinfo : EIATTR_EXIT_INSTR_OFFSETS
	.align		4
        /*0068*/ 	.byte	0x04, 0x1c
        /*006a*/ 	.short	(.L_31 - .L_30)


	//   ....[0]....
.L_30:
        /*006c*/ 	.word	0x00000270


	//   ....[1]....
        /*0070*/ 	.word	0x000002d0


	//----- nvinfo : EIATTR_CRS_STACK_SIZE
	.align		4
.L_31:
        /*0074*/ 	.byte	0x04, 0x1e
        /*0076*/ 	.short	(.L_33 - .L_32)
.L_32:
        /*0078*/ 	.word	0x00000000


	//----- nvinfo : EIATTR_CBANK_PARAM_SIZE
	.align		4
.L_33:
        /*007c*/ 	.byte	0x03, 0x19
        /*007e*/ 	.short	0x0020


	//----- nvinfo : EIATTR_PARAM_CBANK
	.align		4
        /*0080*/ 	.byte	0x04, 0x0a
        /*0082*/ 	.short	(.L_35 - .L_34)
	.align		4
.L_34:
        /*0084*/ 	.word	index@(.nv.constant0._Z12dkernel_MaxsPiS_S_S_)
        /*0088*/ 	.short	0x0380
        /*008a*/ 	.short	0x0020


	//----- nvinfo : EIATTR_SW_WAR
	.align		4
.L_35:
        /*008c*/ 	.byte	0x04, 0x36
        /*008e*/ 	.short	(.L_37 - .L_36)
.L_36:
        /*0090*/ 	.word	0x00000008
.L_37:


//--------------------- .nv.info._Z12dkernel_MinsPiS_S_S_ --------------------------
	.section	.nv.info._Z12dkernel_MinsPiS_S_S_,"",@"SHT_CUDA_INFO"
	.sectionflags	@""
	.align	4


	//----- nvinfo : EIATTR_CUDA_API_VERSION
	.align		4
        /*0000*/ 	.byte	0x04, 0x37
        /*0002*/ 	.short	(.L_39 - .L_38)
.L_38:
        /*0004*/ 	.word	0x00000082


	//----- nvinfo : EIATTR_KPARAM_INFO
	.align		4
.L_39:
        /*0008*/ 	.byte	0x04, 0x17
        /*000a*/ 	.short	(.L_41 - .L_40)
.L_40:
        /*000c*/ 	.word	0x00000000
        /*0010*/ 	.short	0x0003
        /*0012*/ 	.short	0x0018
        /*0014*/ 	.byte	0x00, 0xf5, 0x21, 0x00


	//----- nvinfo : EIATTR_KPARAM_INFO
	.align		4
.L_41:
        /*0018*/ 	.byte	0x04, 0x17
        /*001a*/ 	.short	(.L_43 - .L_42)
.L_42:
        /*001c*/ 	.word	0x00000000
        /*0020*/ 	.short	0x0002
        /*0022*/ 	.short	0x0010
        /*0024*/ 	.byte	0x00, 0xf5, 0x21, 0x00


	//----- nvinfo : EIATTR_KPARAM_INFO
	.align		4
.L_43:
        /*0028*/ 	.byte	0x04, 0x17
        /*002a*/ 	.short	(.L_45 - .L_44)
.L_44:
        /*002c*/ 	.word	0x00000000
        /*0030*/ 	.short	0x0001
        /*0032*/ 	.short	0x0008
        /*0034*/ 	.byte	0x00, 0xf5, 0x21, 0x00


	//----- nvinfo : EIATTR_KPARAM_INFO
	.align		4
.L_45:
        /*0038*/ 	.byte	0x04, 0x17
        /*003a*/ 	.short	(.L_47 - .L_46)
.L_46:
        /*003c*/ 	.word	0x00000000
        /*0040*/ 	.short	0x0000
        /*0042*/ 	.short	0x0000
        /*0044*/ 	.byte	0x00, 0xf5, 0x21, 0x00


	//----- nvinfo : EIATTR_SPARSE_MMA_MASK
	.align		4
.L_47:
        /*0048*/ 	.byte	0x03, 0x50
        /*004a*/ 	.short	0x0000


	//----- nvinfo : EIATTR_MAXREG_COUNT
	.align		4
        /*004c*/ 	.byte	0x03, 0x1b
        /*004e*/ 	.short	0x00ff


	//----- nvinfo : EIATTR_NUM_BARRIERS
	.align		4
        /*0050*/ 	.byte	0x02, 0x4c
        /*0052*/ 	.byte	0x01
	.zero		1


	//----- nvinfo : EIATTR_MERCURY_ISA_VERSION
	.align		4
        /*0054*/ 	.byte	0x03, 0x5f
        /*0056*/ 	.short	0x0101


	//----- nvinfo : EIATTR_INT_WARP_WIDE_INSTR_OFFSETS
	.align		4
        /*0058*/ 	.byte	0x04, 0x31
        /*005a*/ 	.short	(.L_49 - .L_48)


	//   ....[0]....
.L_48:
        /*005c*/ 	.word	0x000001f0


	//   ....[1]....
        /*0060*/ 	.word	0x00000220


	//----- nvinfo : EIATTR_VRC_CTA_INIT_COUNT
	.align		4
.L_49:
        /*0064*/ 	.byte	0x02, 0x4a
	.zero		1
	.zero		1


	//----- nvinfo : EIATTR_EXIT_INSTR_OFFSETS
	.align		4
        /*0068*/ 	.byte	0x04, 0x1c
        /*006a*/ 	.short	(.L_51 - .L_50)


	//   ....[0]....
.L_50:
        /*006c*/ 	.word	0x00000270


	//   ....[1]....
        /*0070*/ 	.word	0x000002d0


	//----- nvinfo : EIATTR_CRS_STACK_SIZE
	.align		4
.L_51:
        /*0074*/ 	.byte	0x04, 0x1e
        /*0076*/ 	.short	(.L_53 - .L_52)
.L_52:
        /*0078*/ 	.word	0x00000000


	//----- nvinfo : EIATTR_CBANK_PARAM_SIZE
	.align		4
.L_53:
        /*007c*/ 	.byte	0x03, 0x19
        /*007e*/ 	.short	0x0020


	//----- nvinfo : EIATTR_PARAM_CBANK
	.align		4
        /*0080*/ 	.byte	0x04, 0x0a
        /*0082*/ 	.short	(.L_55 - .L_54)
	.align		4
.L_54:
        /*0084*/ 	.word	index@(.nv.constant0._Z12dkernel_MinsPiS_S_S_)
        /*0088*/ 	.short	0x0380
        /*008a*/ 	.short	0x0020


	//----- nvinfo : EIATTR_SW_WAR
	.align		4
.L_55:
        /*008c*/ 	.byte	0x04, 0x36
        /*008e*/ 	.short	(.L_57 - .L_56)
.L_56:
        /*0090*/ 	.word	0x00000008
.L_57:


//--------------------- .nv.info._Z12dkernel_AddsPiS_S_S_ --------------------------
	.section	.nv.info._Z12dkernel_AddsPiS_S_S_,"",@"SHT_CUDA_INFO"
	.sectionflags	@""
	.align	4


	//----- nvinfo : EIATTR_CUDA_API_VERSION
	.align		4
        /*0000*/ 	.byte	0x04, 0x37
        /*0002*/ 	.short	(.L_59 - .L_58)
.L_58:
        /*0004*/ 	.word	0x00000082


	//----- nvinfo : EIATTR_KPARAM_INFO
	.align		4
.L_59:
        /*0008*/ 	.byte	0x04, 0x17
        /*000a*/ 	.short	(.L_61 - .L_60)
.L_60:
        /*000c*/ 	.word	0x00000000
        /*0010*/ 	.short	0x0003
        /*0012*/ 	.short	0x0018
        /*0014*/ 	.byte	0x00, 0xf5, 0x21, 0x00


	//----- nvinfo : EIATTR_KPARAM_INFO
	.align		4
.L_61:
        /*0018*/ 	.byte	0x04, 0x17
        /*001a*/ 	.short	(.L_63 - .L_62)
.L_62:
        /*001c*/ 	.word	0x00000000
        /*0020*/ 	.short	0x0002
        /*0022*/ 	.short	0x0010
        /*0024*/ 	.byte	0x00, 0xf5, 0x21, 0x00


	//----- nvinfo : EIATTR_KPARAM_INFO
	.align		4
.L_63:
        /*0028*/ 	.byte	0x04, 0x17
        /*002a*/ 	.short	(.L_65 - .L_64)
.L_64:
        /*002c*/ 	.word	0x00000000
        /*0030*/ 	.short	0x0001
        /*0032*/ 	.short	0x0008
        /*0034*/ 	.byte	0x00, 0xf5, 0x21, 0x00


	//----- nvinfo : EIATTR_KPARAM_INFO
	.align		4
.L_65:
        /*0038*/ 	.byte	0x04, 0x17
        /*003a*/ 	.short	(.L_67 - .L_66)
.L_66:
        /*003c*/ 	.word	0x00000000
        /*0040*/ 	.short	0x0000
        /*0042*/ 	.short	0x0000
        /*0044*/ 	.byte	0x00, 0xf5, 0x21, 0x00


	//----- nvinfo : EIATTR_SPARSE_MMA_MASK
	.align		4
.L_67:
        /*0048*/ 	.byte	0x03, 0x50
        /*004a*/ 	.short	0x0000


	//----- nvinfo : EIATTR_MAXREG_COUNT
	.align		4
        /*004c*/ 	.byte	0x03, 0x1b
        /*004e*/ 	.short	0x00ff


	//----- nvinfo : EIATTR_NUM_BARRIERS
	.align		4
        /*0050*/ 	.byte	0x02, 0x4c
        /*0052*/ 	.byte	0x01
	.zero		1


	//----- nvinfo : EIATTR_MERCURY_ISA_VERSION
	.align		4
        /*0054*/ 	.byte	0x03, 0x5f
        /*0056*/ 	.short	0x0101


	//----- nvinfo : EIATTR_INT_WARP_WIDE_INSTR_OFFSETS
	.align		4
        /*0058*/ 	.byte	0x04, 0x31
        /*005a*/ 	.short	(.L_69 - .L_68)


	//   ....[0]....
.L_68:
        /*005c*/ 	.word	0x000001d0


	//   ....[1]....
        /*0060*/ 	.word	0x00000220


	//----- nvinfo : EIATTR_VRC_CTA_INIT_COUNT
	.align		4
.L_69:
        /*0064*/ 	.byte	0x02, 0x4a
	.zero		1
	.zero		1


	//----- nvinfo : EIATTR_EXIT_INSTR_OFFSETS
	.align		4
        /*0068*/ 	.byte	0x04, 0x1c
        /*006a*/ 	.short	(.L_71 - .L_70)


	//   ....[0]....
.L_70:
        /*006c*/ 	.word	0x00000270


	//   ....[1]....
        /*0070*/ 	.word	0x000002f0


	//----- nvinfo : EIATTR_CRS_STACK_SIZE
	.align		4
.L_71:
        /*0074*/ 	.byte	0x04, 0x1e
        /*0076*/ 	.short	(.L_73 - .L_72)
.L_72:
        /*0078*/ 	.word	0x00000000


	//----- nvinfo : EIATTR_CBANK_PARAM_SIZE
	.align		4
.L_73:
        /*007c*/ 	.byte	0x03, 0x19
        /*007e*/ 	.short	0x0020


	//----- nvinfo : EIATTR_PARAM_CBANK
	.align		4
        /*0080*/ 	.byte	0x04, 0x0a
        /*0082*/ 	.short	(.L_75 - .L_74)
	.align		4
.L_74:
        /*0084*/ 	.word	index@(.nv.constant0._Z12dkernel_AddsPiS_S_S_)
        /*0088*/ 	.short	0x0380
        /*008a*/ 	.short	0x0020


	//----- nvinfo : EIATTR_SW_WAR
	.align		4
.L_75:
        /*008c*/ 	.byte	0x04, 0x36
        /*008e*/ 	.short	(.L_77 - .L_76)
.L_76:
        /*0090*/ 	.word	0x00000008
.L_77:


//--------------------- .nv.callgraph             --------------------------
	.section	.nv.callgraph,"",@"SHT_CUDA_CALLGRAPH"
	.align	4
	.sectionentsize	8
	.align		4
        /*0000*/ 	.word	0x00000000
	.align		4
        /*0004*/ 	.word	0xffffffff
	.align		4
        /*0008*/ 	.word	0x00000000
	.align		4
        /*000c*/ 	.word	0xfffffffe
	.align		4
        /*0010*/ 	.word	0x00000000
	.align		4
        /*0014*/ 	.word	0xfffffffd
	.align		4
        /*0018*/ 	.word	0x00000000
	.align		4
        /*001c*/ 	.word	0xfffffffc


//--------------------- .text._Z12dkernel_MaxsPiS_S_S_ --------------------------
	.section	.text._Z12dkernel_MaxsPiS_S_S_,"ax",@progbits
	.align	128
        .global         _Z12dkernel_MaxsPiS_S_S_
        .type           _Z12dkernel_MaxsPiS_S_S_,@function
        .size           _Z12dkernel_MaxsPiS_S_S_,(.L_x_9 - _Z12dkernel_MaxsPiS_S_S_)
        .other          _Z12dkernel_MaxsPiS_S_S_,@"STO_CUDA_ENTRY STV_DEFAULT"
_Z12dkernel_MaxsPiS_S_S_:
.text._Z12dkernel_MaxsPiS_S_S_:
[----:B------:R-:W-:Y:S01]  /*0000*/  LDC R1, c[0x0][0x37c] ;  /* 0x0000df00ff017b82 */ /* 0x000fe20000000800 */
[----:B------:R-:W0:Y:S07]  /*0010*/  S2R R10, SR_TID.X ;  /* 0x00000000000a7919 */ /* 0x000e2e0000002100 */
[----:B------:R-:W1:Y:S01]  /*0020*/  LDC.64 R2, c[0x0][0x390] ;  /* 0x0000e400ff027b82 */ /* 0x000e620000000a00 */
[----:B------:R-:W2:Y:S01]  /*0030*/  LDCU.64 UR6, c[0x0][0x358] ;  /* 0x00006b00ff0677ac */ /* 0x000ea20008000a00 */
[----:B------:R-:W1:Y:S06]  /*0040*/  S2R R9, SR_CTAID.X ;  /* 0x0000000000097919 */ /* 0x000e6c0000002500 */
[----:B------:R-:W3:Y:S01]  /*0050*/  LDC.64 R4, c[0x0][0x380] ;  /* 0x0000e000ff047b82 */ /* 0x000ee20000000a00 */
[----:B0-----:R-:W-:Y:S01]  /*0060*/  ISETP.NE.AND P0, PT, R10, RZ, PT ;  /* 0x000000ff0a00720c */ /* 0x001fe20003f05270 */
[----:B-1----:R-:W-:-:S12]  /*0070*/  IMAD.WIDE.U32 R2, R9, 0x4, R2 ;  /* 0x0000000409027825 */ /* 0x002fd800078e0002 */
[----:B--2---:R-:W2:Y:S01]  /*0080*/  @!P0 LDG.E R0, desc[UR6][R2.64] ;  /* 0x0000000602008981 */ /* 0x004ea2000c1e1900 */
[----:B------:R-:W-:Y:S01]  /*0090*/  @!P0 MOV R6, 0x400 ;  /* 0x0000040000068802 */ /* 0x000fe20000000f00 */
[----:B---3--:R-:W-:Y:S01]  /*00a0*/  IMAD.WIDE.U32 R4, R9, 0x4, R4 ;  /* 0x0000000409047825 */ /* 0x008fe200078e0004 */
[----:B------:R-:W0:Y:S02]  /*00b0*/  @!P0 S2R R7, SR_CgaCtaId ;  /* 0x0000000000078919 */ /* 0x000e240000008800 */
[----:B0-----:R-:W-:-:S05]  /*00c0*/  @!P0 LEA R7, R7, R6, 0x18 ;  /* 0x0000000607078211 */ /* 0x001fca00078ec0ff */
[----:B--2---:R0:W-:Y:S01]  /*00d0*/  @!P0 STS [R7], R0 ;  /* 0x0000000007008388 */ /* 0x0041e20000000800 */
[----:B------:R-:W-:Y:S06]  /*00e0*/  BAR.SYNC.DEFER_BLOCKING 0x0 ;  /* 0x0000000000007b1d */ /* 0x000fec0000010000 */
[----:B------:R-:W2:Y:S04]  /*00f0*/  LDG.E R6, desc[UR6][R4.64] ;  /* 0x0000000604067981 */ /* 0x000ea8000c1e1900 */
[----:B------:R-:W3:Y:S01]  /*0100*/  LDG.E R8, desc[UR6][R4.64+0x4] ;  /* 0x0000040604087981 */ /* 0x000ee2000c1e1900 */
[----:B------:R-:W1:Y:S01]  /*0110*/  S2UR UR4, SR_CTAID.Y ;  /* 0x00000000000479c3 */ /* 0x000e620000002600 */
[----:B------:R-:W-:Y:S07]  /*0120*/  BSSY.RECONVERGENT B0, `(.L_x_0) ;  /* 0x0000013000007945 */ /* 0x000fee0003800200 */
[----:B------:R-:W1:Y:S02]  /*0130*/  LDC R9, c[0x0][0x374] ;  /* 0x0000dd00ff097b82 */ /* 0x000e640000000800 */
[----:B-1----:R-:W-:-:S04]  /*0140*/  IMAD R9, R9, UR4, R10 ;  /* 0x0000000409097c24 */ /* 0x002fc8000f8e020a */
[----:B--2---:R-:W-:-:S05]  /*0150*/  IMAD.IADD R9, R6, 0x1, R9 ;  /* 0x0000000106097824 */ /* 0x004fca00078e0209 */
[----:B---3--:R-:W-:-:S13]  /*0160*/  ISETP.GE.AND P1, PT, R9, R8, PT ;  /* 0x000000080900720c */ /* 0x008fda0003f26270 */
[----:B0-----:R-:W-:Y:S05]  /*0170*/  @P1 BRA `(.L_x_1) ;  /* 0x0000000000341947 */ /* 0x001fea0003800000 */
[----:B------:R-:W0:Y:S08]  /*0180*/  LDC.64 R4, c[0x0][0x388] ;  /* 0x0000e200ff047b82 */ /* 0x000e300000000a00 */
[----:B------:R-:W1:Y:S01]  /*0190*/  LDC.64 R6, c[0x0][0x398] ;  /* 0x0000e600ff067b82 */ /* 0x000e620000000a00 */
[----:B0-----:R-:W-:-:S06]  /*01a0*/  IMAD.WIDE R4, R9, 0x4, R4 ;  /* 0x0000000409047825 */ /* 0x001fcc00078e0204 */
[----:B------:R-:W1:Y:S01]  /*01b0*/  LDG.E R5, desc[UR6][R4.64] ;  /* 0x0000000604057981 */ /* 0x000e62000c1e1900 */
[----:B------:R-:W0:Y:S01]  /*01c0*/  S2R R0, SR_LANEID ;  /* 0x0000000000007919 */ /* 0x000e220000000000 */
[----:B-1----:R-:W-:-:S06]  /*01d0*/  IMAD.WIDE R6, R5, 0x4, R6 ;  /* 0x0000000405067825 */ /* 0x002fcc00078e0206 */
[----:B------:R-:W2:Y:S01]  /*01e0*/  LDG.E R6, desc[UR6][R6.64] ;  /* 0x0000000606067981 */ /* 0x000ea2000c1e1900 */
[----:B------:R-:W-:Y:S02]  /*01f0*/  VOTEU.ANY UR4, UPT, PT ;  /* 0x0000000000047886 */ /* 0x000fe400038e0100 */
[----:B------:R-:W-:-:S06]  /*0200*/  UFLO.U32 UR4, UR4 ;  /* 0x00000004000472bd */ /* 0x000fcc00080e0000 */
[----:B0-----:R-:W-:Y:S02]  /*0210*/  ISETP.EQ.U32.AND P1, PT, R0, UR4, PT ;  /* 0x0000000400007c0c */ /* 0x001fe4000bf22070 */
[----:B--2---:R-:W-:-:S13]  /*0220*/  CREDUX.MAX.S32 UR5, R6 ;  /* 0x00000000060572cc */ /* 0x004fda0000000200 */
[----:B------:R-:W-:-:S05]  /*0230*/  MOV R9, UR5 ;  /* 0x0000000500097c02 */ /* 0x000fca0008000f00 */
[----:B------:R0:W-:Y:S02]  /*0240*/  @P1 REDG.E.MAX.S32.STRONG.GPU desc[UR6][R2.64], R9 ;  /* 0x000000090200198e */ /* 0x0001e4000d12e306 */
.L_x_1:
[----:B------:R-:W-:Y:S05]  /*0250*/  BSYNC.RECONVERGENT B0 ;  /* 0x0000000000007941 */ /* 0x000fea0003800200 */
.L_x_0:
[----:B------:R-:W-:Y:S06]  /*0260*/  BAR.SYNC.DEFER_BLOCKING 0x0 ;  /* 0x0000000000007b1d */ /* 0x000fec0000010000 */
[----:B------:R-:W-:Y:S05]  /*0270*/  @P0 EXIT ;  /* 0x000000000000094d */ /* 0x000fea0003800000 */
[----:B------:R-:W1:Y:S01]  /*0280*/  S2UR UR5, SR_CgaCtaId ;  /* 0x00000000000579c3 */ /* 0x000e620000008800 */
[----:B------:R-:W-:Y:S02]  /*0290*/  UMOV UR4, 0x400 ;  /* 0x0000040000047882 */ /* 0x000fe40000000000 */
[----:B-1----:R-:W-:-:S09]  /*02a0*/  ULEA UR4, UR5, UR4, 0x18 ;  /* 0x0000000405047291 */ /* 0x002fd2000f8ec0ff */
[----:B------:R-:W1:Y:S04]  /*02b0*/  LDS R5, [UR4] ;  /* 0x00000004ff057984 */ /* 0x000e680008000800 */
[----:B-1----:R-:W-:Y:S01]  /*02c0*/  REDG.E.MAX.S32.STRONG.GPU desc[UR6][R2.64], R5 ;  /* 0x000000050200798e */ /* 0x002fe2000d12e306 */
[----:B------:R-:W-:Y:S05]  /*02d0*/  EXIT ;  /* 0x000000000000794d */ /* 0x000fea0003800000 */
.L_x_2:
[----:B------:R-:W-:-:S00]  /*02e0*/  BRA `(.L_x_2) ;  /* 0xfffffffc00fc7947 */ /* 0x000fc0000383ffff */
[----:B------:R-:W-:-:S00]  /*02f0*/  NOP ;  /* 0x0000000000007918 */ /* 0x000fc00000000000 */
        /* <DEDUP_REMOVED lines=8> */
.L_x_9:


//--------------------- .text._Z12dkernel_MinsPiS_S_S_ --------------------------
	.section	.text._Z12dkernel_MinsPiS_S_S_,"ax",@progbits
	.align	128
        .global         _Z12dkernel_MinsPiS_S_S_
        .type           _Z12dkernel_MinsPiS_S_S_,@function
        .size           _Z12dkernel_MinsPiS_S_S_,(.L_x_10 - _Z12dkernel_MinsPiS_S_S_)
        .other          _Z12dkernel_MinsPiS_S_S_,@"STO_CUDA_ENTRY STV_DEFAULT"
_Z12dkernel_MinsPiS_S_S_:
.text._Z12dkernel_MinsPiS_S_S_:
        /* <DEDUP_REMOVED lines=34> */
[----:B--2---:R-:W-:-:S13]  /*0220*/  CREDUX.MIN.S32 UR5, R6 ;  /* 0x00000000060572cc */ /* 0x004fda0000008200 */
[----:B------:R-:W-:-:S05]  /*0230*/  MOV R9, UR5 ;  /* 0x0000000500097c02 */ /* 0x000fca0008000f00 */
[----:B------:R0:W-:Y:S02]  /*0240*/  @P1 REDG.E.MIN.S32.STRONG.GPU desc[UR6][R2.64], R9 ;  /* 0x000000090200198e */ /* 0x0001e4000c92e306 */
.L_x_4:
[----:B------:R-:W-:Y:S05]  /*0250*/  BSYNC.RECONVERGENT B0 ;  /* 0x0000000000007941 */ /* 0x000fea0003800200 */
.L_x_3:
[----:B------:R-:W-:Y:S06]  /*0260*/  BAR.SYNC.DEFER_BLOCKING 0x0 ;  /* 0x0000000000007b1d */ /* 0x000fec0000010000 */
[----:B------:R-:W-:Y:S05]  /*0270*/  @P0 EXIT ;  /* 0x000000000000094d */ /* 0x000fea0003800000 */
[----:B------:R-:W1:Y:S01]  /*0280*/  S2UR UR5, SR_CgaCtaId ;  /* 0x00000000000579c3 */ /* 0x000e620000008800 */
[----:B------:R-:W-:Y:S02]  /*0290*/  UMOV UR4, 0x400 ;  /* 0x0000040000047882 */ /* 0x000fe40000000000 */
[----:B-1----:R-:W-:-:S09]  /*02a0*/  ULEA UR4, UR5, UR4, 0x18 ;  /* 0x0000000405047291 */ /* 0x002fd2000f8ec0ff */
[----:B------:R-:W1:Y:S04]  /*02b0*/  LDS R5, [UR4] ;  /* 0x00000004ff057984 */ /* 0x000e680008000800 */
[----:B-1----:R-:W-:Y:S01]  /*02c0*/  REDG.E.MIN.S32.STRONG.GPU desc[UR6][R2.64], R5 ;  /* 0x000000050200798e */ /* 0x002fe2000c92e306 */
[----:B------:R-:W-:Y:S05]  /*02d0*/  EXIT ;  /* 0x000000000000794d */ /* 0x000fea0003800000 */
.L_x_5:
        /* <DEDUP_REMOVED lines=10> */
.L_x_10:


//--------------------- .text._Z12dkernel_AddsPiS_S_S_ --------------------------
	.section	.text._Z12dkernel_AddsPiS_S_S_,"ax",@progbits
	.align	128
        .global         _Z12dkernel_AddsPiS_S_S_
        .type           _Z12dkernel_AddsPiS_S_S_,@function
        .size           _Z12dkernel_AddsPiS_S_S_,(.L_x_11 - _Z12dkernel_AddsPiS_S_S_)
        .other          _Z12dkernel_AddsPiS_S_S_,@"STO_CUDA_ENTRY STV_DEFAULT"
_Z12dkernel_AddsPiS_S_S_:
.text._Z12dkernel_AddsPiS_S_S_:
[----:B------:R-:W-:Y:S01]  /*0000*/  LDC R1, c[0x0][0x37c] ;  /* 0x0000df00ff017b82 */ /* 0x000fe20000000800 */
[----:B------:R-:W0:Y:S07]  /*0010*/  S2R R8, SR_TID.X ;  /* 0x0000000000087919 */ /* 0x000e2e0000002100 */
[----:B------:R-:W1:Y:S01]  /*0020*/  LDC.64 R2, c[0x0][0x380] ;  /* 0x0000e000ff027b82 */ /* 0x000e620000000a00 */
[----:B------:R-:W2:Y:S01]  /*0030*/  LDCU.64 UR6, c[0x0][0x358] ;  /* 0x00006b00ff0677ac */ /* 0x000ea20008000a00 */
[----:B------:R-:W1:Y:S01]  /*0040*/  S2R R7, SR_CTAID.X ;  /* 0x0000000000077919 */ /* 0x000e620000002500 */
[----:B0-----:R-:W-:Y:S01]  /*0050*/  ISETP.NE.AND P0, PT, R8, RZ, PT ;  /* 0x000000ff0800720c */ /* 0x001fe20003f05270 */
[----:B-1----:R-:W-:-:S12]  /*0060*/  IMAD.WIDE.U32 R2, R7, 0x4, R2 ;  /* 0x0000000407027825 */ /* 0x002fd800078e0002 */
[----:B------:R-:W0:Y:S01]  /*0070*/  @!P0 S2R R5, SR_CgaCtaId ;  /* 0x0000000000058919 */ /* 0x000e220000008800 */
[----:B------:R-:W-:-:S04]  /*0080*/  @!P0 MOV R0, 0x400 ;  /* 0x0000040000008802 */ /* 0x000fc80000000f00 */
[----:B0-----:R-:W-:-:S05]  /*0090*/  @!P0 LEA R0, R5, R0, 0x18 ;  /* 0x0000000005008211 */ /* 0x001fca00078ec0ff */
[----:B------:R0:W-:Y:S01]  /*00a0*/  @!P0 STS [R0], RZ ;  /* 0x000000ff00008388 */ /* 0x0001e20000000800 */
[----:B------:R-:W-:Y:S06]  /*00b0*/  BAR.SYNC.DEFER_BLOCKING 0x0 ;  /* 0x0000000000007b1d */ /* 0x000fec0000010000 */
[----:B--2---:R-:W2:Y:S04]  /*00c0*/  LDG.E R4, desc[UR6][R2.64] ;  /* 0x0000000602047981 */ /* 0x004ea8000c1e1900 */
[----:B------:R-:W3:Y:S01]  /*00d0*/  LDG.E R6, desc[UR6][R2.64+0x4] ;  /* 0x0000040602067981 */ /* 0x000ee2000c1e1900 */
[----:B------:R-:W1:Y:S01]  /*00e0*/  S2UR UR4, SR_CTAID.Y ;  /* 0x00000000000479c3 */ /* 0x000e620000002600 */
[----:B------:R-:W-:Y:S07]  /*00f0*/  BSSY.RECONVERGENT B0, `(.L_x_6) ;  /* 0x0000016000007945 */ /* 0x000fee0003800200 */
[----:B------:R-:W1:Y:S02]  /*0100*/  LDC R5, c[0x0][0x374] ;  /* 0x0000dd00ff057b82 */ /* 0x000e640000000800 */
[----:B-1----:R-:W-:-:S05]  /*0110*/  IMAD R5, R5, UR4, R8 ;  /* 0x0000000405057c24 */ /* 0x002fca000f8e0208 */
[----:B--2---:R-:W-:-:S04]  /*0120*/  IADD3 R5, PT, PT, R4, R5, RZ ;  /* 0x0000000504057210 */ /* 0x004fc80007ffe0ff */
[----:B---3--:R-:W-:-:S13]  /*0130*/  ISETP.GE.AND P1, PT, R5, R6, PT ;  /* 0x000000060500720c */ /* 0x008fda0003f26270 */
[----:B0-----:R-:W-:Y:S05]  /*0140*/  @P1 BRA `(.L_x_7) ;  /* 0x0000000000401947 */ /* 0x001fea0003800000 */
[----:B------:R-:W0:Y:S02]  /*0150*/  LDC.64 R2, c[0x0][0x388] ;  /* 0x0000e200ff027b82 */ /* 0x000e240000000a00 */
[----:B0-----:R-:W-:-:S06]  /*0160*/  IMAD.WIDE R2, R5, 0x4, R2 ;  /* 0x0000000405027825 */ /* 0x001fcc00078e0202 */
[----:B------:R-:W0:Y:S01]  /*0170*/  LDC.64 R4, c[0x0][0x398] ;  /* 0x0000e600ff047b82 */ /* 0x000e220000000a00 */
[----:B------:R-:W0:Y:S01]  /*0180*/  LDG.E R3, desc[UR6][R2.64] ;  /* 0x0000000602037981 */ /* 0x000e22000c1e1900 */
[----:B------:R-:W1:Y:S01]  /*0190*/  S2R R0, SR_LANEID ;  /* 0x0000000000007919 */ /* 0x000e620000000000 */
[----:B0-----:R-:W-:-:S06]  /*01a0*/  IMAD.WIDE R4, R3, 0x4, R4 ;  /* 0x0000000403047825 */ /* 0x001fcc00078e0204 */
[----:B------:R-:W2:Y:S01]  /*01b0*/  LDG.E R4, desc[UR6][R4.64] ;  /* 0x0000000604047981 */ /* 0x000ea2000c1e1900 */
[----:B------:R-:W0:Y:S01]  /*01c0*/  S2UR UR5, SR_CgaCtaId ;  /* 0x00000000000579c3 */ /* 0x000e220000008800 */
[----:B------:R-:W-:Y:S02]  /*01d0*/  VOTEU.ANY UR4, UPT, PT ;  /* 0x0000000000047886 */ /* 0x000fe400038e0100 */
[----:B------:R-:W-:-:S06]  /*01e0*/  UFLO.U32 UR4, UR4 ;  /* 0x00000004000472bd */ /* 0x000fcc00080e0000 */
[----:B-1----:R-:W-:Y:S01]  /*01f0*/  ISETP.EQ.U32.AND P1, PT, R0, UR4, PT ;  /* 0x0000000400007c0c */ /* 0x002fe2000bf22070 */
[----:B------:R-:W-:Y:S02]  /*0200*/  UMOV UR4, 0x400 ;  /* 0x0000040000047882 */ /* 0x000fe40000000000 */
[----:B0-----:R-:W-:Y:S01]  /*0210*/  ULEA UR4, UR5, UR4, 0x18 ;  /* 0x0000000405047291 */ /* 0x001fe2000f8ec0ff */
[----:B--2---:R-:W0:Y:S02]  /*0220*/  REDUX.SUM UR8, R4 ;  /* 0x00000000040873c4 */ /* 0x004e24000000c000 */
[----:B0-----:R-:W-:-:S07]  /*0230*/  MOV R0, UR8 ;  /* 0x0000000800007c02 */ /* 0x001fce0008000f00 */
[----:B------:R0:W-:Y:S02]  /*0240*/  @P1 ATOMS.ADD RZ, [UR4], R0 ;  /* 0x00000000ffff198c */ /* 0x0001e40008000004 */
.L_x_7:
[----:B------:R-:W-:Y:S05]  /*0250*/  BSYNC.RECONVERGENT B0 ;  /* 0x0000000000007941 */ /* 0x000fea0003800200 */
.L_x_6:
[----:B------:R-:W-:Y:S06]  /*0260*/  BAR.SYNC.DEFER_BLOCKING 0x0 ;  /* 0x0000000000007b1d */ /* 0x000fec0000010000 */
[----:B------:R-:W-:Y:S05]  /*0270*/  @P0 EXIT ;  /* 0x000000000000094d */ /* 0x000fea0003800000 */
[----:B------:R-:W1:Y:S01]  /*0280*/  S2UR UR5, SR_CgaCtaId ;  /* 0x00000000000579c3 */ /* 0x000e620000008800 */
[----:B------:R-:W-:-:S07]  /*0290*/  UMOV UR4, 0x400 ;  /* 0x0000040000047882 */ /* 0x000fce0000000000 */
[----:B------:R-:W2:Y:S01]  /*02a0*/  LDC.64 R2, c[0x0][0x390] ;  /* 0x0000e400ff027b82 */ /* 0x000ea20000000a00 */
[----:B-1----:R-:W-:Y:S01]  /*02b0*/  ULEA UR4, UR5, UR4, 0x18 ;  /* 0x0000000405047291 */ /* 0x002fe2000f8ec0ff */
[----:B--2---:R-:W-:-:S08]  /*02c0*/  IMAD.WIDE.U32 R2, R7, 0x4, R2 ;  /* 0x0000000407027825 */ /* 0x004fd000078e0002 */
[----:B------:R-:W1:Y:S04]  /*02d0*/  LDS R5, [UR4] ;  /* 0x00000004ff057984 */ /* 0x000e680008000800 */
[----:B-1----:R-:W-:Y:S01]  /*02e0*/  REDG.E.ADD.STRONG.GPU desc[UR6][R2.64], R5 ;  /* 0x000000050200798e */ /* 0x002fe2000c12e106 */
[----:B------:R-:W-:Y:S05]  /*02f0*/  EXIT ;  /* 0x000000000000794d */ /* 0x000fea0003800000 */
.L_x_8:
        /* <DEDUP_REMOVED lines=16> */
.L_x_11:


//--------------------- .nv.shared._Z12dkernel_MaxsPiS_S_S_ --------------------------
	.section	.nv.shared._Z12dkernel_MaxsPiS_S_S_,"aw",@nobits
	.sectionflags	@""
	.align	4
.nv.shared._Z12dkernel_MaxsPiS_S_S_:
	.zero		1028


//--------------------- .nv.shared.reserved.0     --------------------------
	.section	.nv.shared.reserved.0,"aw",@nobits
	.weak		__nv_reservedSMEM_offset_0_alias
	.size		__nv_reservedSMEM_offset_0_alias, 0, 64
	.other		__nv_reservedSMEM_offset_0_alias,@"STO_CUDA_RESERVED_SHARED STV_DEFAULT"
__nv_reservedSMEM_offset_0_alias:
	.zero		0
	.zero		64


//--------------------- .nv.shared._Z12dkernel_MinsPiS_S_S_ --------------------------
	.section	.nv.shared._Z12dkernel_MinsPiS_S_S_,"aw",@nobits
	.sectionflags	@""
	.align	4
.nv.shared._Z12dkernel_MinsPiS_S_S_:
	.zero		1028


//--------------------- .nv.shared._Z12dkernel_AddsPiS_S_S_ --------------------------
	.section	.nv.shared._Z12dkernel_AddsPiS_S_S_,"aw",@nobits
	.sectionflags	@""
	.align	4
.nv.shared._Z12dkernel_AddsPiS_S_S_:
	.zero		1028


//--------------------- .nv.constant0._Z12dkernel_MaxsPiS_S_S_ --------------------------
	.section	.nv.constant0._Z12dkernel_MaxsPiS_S_S_,"a",@progbits
	.sectionflags	@""
	.align	4
.nv.constant0._Z12dkernel_MaxsPiS_S_S_:
	.zero		928


//--------------------- .nv.constant0._Z12dkernel_MinsPiS_S_S_ --------------------------
	.section	.nv.constant0._Z12dkernel_MinsPiS_S_S_,"a",@progbits
	.sectionflags	@""
	.align	4
.nv.constant0._Z12dkernel_MinsPiS_S_S_:
	.zero		928


//--------------------- .nv.constant0._Z12dkernel_AddsPiS_S_S_ --------------------------
	.section	.nv.constant0._Z12dkernel_AddsPiS_S_S_,"a",@progbits
	.sectionflags	@""
	.align	4
.nv.constant0._Z12dkernel_AddsPiS_S_S_:
	.zero		928


//--------------------- SYMBOLS --------------------------

	.type		.nv.reservedSmem.offset0,@object
	.size		.nv.reservedSmem.offset0,0x4
	.type		.nv.reservedSmem.cap,@object
	.size		.nv.reservedSmem.cap,0x4
